//
// Generated by NVIDIA NVVM Compiler
//
// Compiler Build ID: CL-36424714
// Cuda compilation tools, release 13.0, V13.0.88
// Based on NVVM 20.0.0
//

.version 9.0
.target sm_100
.address_size 64

	// .globl	_Z23compute_and_diff_kernelPKdPdS1_iddd
.extern .shared .align 16 .b8 sdata[];

.visible .entry _Z23compute_and_diff_kernelPKdPdS1_iddd(
	.param .u64 .ptr .align 1 _Z23compute_and_diff_kernelPKdPdS1_iddd_param_0,
	.param .u64 .ptr .align 1 _Z23compute_and_diff_kernelPKdPdS1_iddd_param_1,
	.param .u64 .ptr .align 1 _Z23compute_and_diff_kernelPKdPdS1_iddd_param_2,
	.param .u32 _Z23compute_and_diff_kernelPKdPdS1_iddd_param_3,
	.param .f64 _Z23compute_and_diff_kernelPKdPdS1_iddd_param_4,
	.param .f64 _Z23compute_and_diff_kernelPKdPdS1_iddd_param_5,
	.param .f64 _Z23compute_and_diff_kernelPKdPdS1_iddd_param_6
)
{
	.reg .pred 	%p<13>;
	.reg .b32 	%r<30>;
	.reg .b32 	%f<3>;
	.reg .b64 	%rd<23>;
	.reg .b64 	%fd<45>;

	ld.param.u64 	%rd2, [_Z23compute_and_diff_kernelPKdPdS1_iddd_param_1];
	ld.param.u32 	%r15, [_Z23compute_and_diff_kernelPKdPdS1_iddd_param_3];
	ld.param.f64 	%fd3, [_Z23compute_and_diff_kernelPKdPdS1_iddd_param_4];
	ld.param.f64 	%fd4, [_Z23compute_and_diff_kernelPKdPdS1_iddd_param_5];
	mov.u32 	%r1, %ctaid.y;
	mov.u32 	%r2, %ntid.y;
	mov.u32 	%r3, %tid.y;
	mad.lo.s32 	%r16, %r1, %r2, %r3;
	mov.u32 	%r5, %ctaid.x;
	mov.u32 	%r6, %ntid.x;
	mov.u32 	%r7, %tid.x;
	mad.lo.s32 	%r17, %r5, %r6, %r7;
	setp.eq.s32 	%p1, %r16, 0;
	add.s32 	%r18, %r15, -1;
	setp.ge.s32 	%p2, %r16, %r18;
	or.pred  	%p3, %p1, %p2;
	setp.lt.s32 	%p4, %r17, 1;
	or.pred  	%p5, %p4, %p3;
	setp.ge.s32 	%p6, %r17, %r18;
	mov.f64 	%fd44, 0d0000000000000000;
	or.pred  	%p7, %p5, %p6;
	@%p7 bra 	$L__BB0_2;
	ld.param.f64 	%fd43, [_Z23compute_and_diff_kernelPKdPdS1_iddd_param_6];
	ld.param.u64 	%rd21, [_Z23compute_and_diff_kernelPKdPdS1_iddd_param_0];
	mul.lo.s32 	%r19, %r15, %r16;
	cvta.to.global.u64 	%rd4, %rd21;
	cvta.to.global.u64 	%rd5, %rd2;
	add.s32 	%r20, %r19, %r17;
	mul.wide.s32 	%rd6, %r20, 8;
	add.s64 	%rd7, %rd4, %rd6;
	ld.global.f64 	%fd7, [%rd7];
	sub.s32 	%r21, %r19, %r15;
	add.s32 	%r22, %r21, %r17;
	mul.wide.s32 	%rd8, %r22, 8;
	add.s64 	%rd9, %rd4, %rd8;
	ld.global.f64 	%fd8, [%rd9];
	mul.wide.s32 	%rd10, %r15, 8;
	add.s64 	%rd11, %rd7, %rd10;
	ld.global.f64 	%fd9, [%rd11];
	cvt.s64.s32 	%rd12, %r19;
	cvt.u64.u32 	%rd13, %r17;
	add.s64 	%rd14, %rd13, %rd12;
	shl.b64 	%rd15, %rd14, 3;
	add.s64 	%rd16, %rd4, %rd15;
	ld.global.f64 	%fd10, [%rd16+-8];
	ld.global.f64 	%fd11, [%rd16+8];
	mul.f64 	%fd12, %fd3, %fd4;
	add.f64 	%fd13, %fd8, %fd9;
	add.f64 	%fd14, %fd13, %fd10;
	add.f64 	%fd15, %fd14, %fd11;
	fma.rn.f64 	%fd16, %fd7, 0dC010000000000000, %fd15;
	mul.f64 	%fd17, %fd43, %fd43;
	div.rn.f64 	%fd18, %fd16, %fd17;
	fma.rn.f64 	%fd19, %fd12, %fd18, %fd7;
	add.s64 	%rd17, %rd5, %rd6;
	st.global.f64 	[%rd17], %fd19;
	sub.f64 	%fd20, %fd19, %fd7;
	cvt.rn.f32.f64 	%f1, %fd20;
	abs.f32 	%f2, %f1;
	cvt.f64.f32 	%fd44, %f2;
$L__BB0_2:
	mad.lo.s32 	%r9, %r3, %r6, %r7;
	shl.b32 	%r23, %r9, 3;
	mov.u32 	%r24, sdata;
	add.s32 	%r10, %r24, %r23;
	st.shared.f64 	[%r10], %fd44;
	bar.sync 	0;
	mul.lo.s32 	%r29, %r6, %r2;
	setp.lt.u32 	%p8, %r29, 66;
	@%p8 bra 	$L__BB0_6;
$L__BB0_3:
	shr.u32 	%r13, %r29, 1;
	setp.ge.u32 	%p9, %r9, %r13;
	@%p9 bra 	$L__BB0_5;
	shl.b32 	%r25, %r13, 3;
	add.s32 	%r26, %r10, %r25;
	ld.shared.f64 	%fd21, [%r26];
	ld.shared.f64 	%fd22, [%r10];
	add.f64 	%fd23, %fd21, %fd22;
	st.shared.f64 	[%r10], %fd23;
$L__BB0_5:
	bar.sync 	0;
	setp.gt.u32 	%p10, %r29, 131;
	mov.u32 	%r29, %r13;
	@%p10 bra 	$L__BB0_3;
$L__BB0_6:
	setp.gt.u32 	%p11, %r9, 31;
	@%p11 bra 	$L__BB0_9;
	ld.volatile.shared.f64 	%fd24, [%r10+256];
	ld.volatile.shared.f64 	%fd25, [%r10];
	add.f64 	%fd26, %fd24, %fd25;
	st.volatile.shared.f64 	[%r10], %fd26;
	ld.volatile.shared.f64 	%fd27, [%r10+128];
	ld.volatile.shared.f64 	%fd28, [%r10];
	add.f64 	%fd29, %fd27, %fd28;
	st.volatile.shared.f64 	[%r10], %fd29;
	ld.volatile.shared.f64 	%fd30, [%r10+64];
	ld.volatile.shared.f64 	%fd31, [%r10];
	add.f64 	%fd32, %fd30, %fd31;
	st.volatile.shared.f64 	[%r10], %fd32;
	ld.volatile.shared.f64 	%fd33, [%r10+32];
	ld.volatile.shared.f64 	%fd34, [%r10];
	add.f64 	%fd35, %fd33, %fd34;
	st.volatile.shared.f64 	[%r10], %fd35;
	ld.volatile.shared.f64 	%fd36, [%r10+16];
	ld.volatile.shared.f64 	%fd37, [%r10];
	add.f64 	%fd38, %fd36, %fd37;
	st.volatile.shared.f64 	[%r10], %fd38;
	ld.volatile.shared.f64 	%fd39, [%r10+8];
	ld.volatile.shared.f64 	%fd40, [%r10];
	add.f64 	%fd41, %fd39, %fd40;
	st.volatile.shared.f64 	[%r10], %fd41;
	setp.ne.s32 	%p12, %r9, 0;
	@%p12 bra 	$L__BB0_9;
	ld.param.u64 	%rd22, [_Z23compute_and_diff_kernelPKdPdS1_iddd_param_2];
	ld.shared.f64 	%fd42, [sdata];
	mov.u32 	%r27, %nctaid.x;
	mad.lo.s32 	%r28, %r1, %r27, %r5;
	cvta.to.global.u64 	%rd18, %rd22;
	mul.wide.u32 	%rd19, %r28, 8;
	add.s64 	%rd20, %rd18, %rd19;
	st.global.f64 	[%rd20], %fd42;
$L__BB0_9:
	ret;

}


// ===== COMPILED SASS (sm_100) =====

	.target	sm_100

	.elftype	@"ET_EXEC"


//--------------------- .note.nv.tkinfo           --------------------------
	.section	.note.nv.tkinfo,"",@"SHT_NOTE"
	.sectionflags	@"SHF_NOTE_NV_TKINFO"
	.tkinfo
        /*0018*/ 	.word	0x00000002
        /*0030*/ 	.string	""
        /*0030*/ 	.string	"ptxas"
        /*0030*/ 	.string	"Cuda compilation tools, release 13.0, V13.0.88"
        /*0030*/ 	.string	"Build cuda_13.0.r13.0/compiler.36424714_0"
        /*0030*/ 	.string	"-arch sm_100 -m 64 "



//--------------------- .note.nv.cuinfo           --------------------------
	.section	.note.nv.cuinfo,"",@"SHT_NOTE"
	.sectionflags	@"SHF_NOTE_NV_CUINFO"
        /*0018*/ 	.short	0x0002
        /*001a*/ 	.short	0x0064
        /*001c*/ 	.short	0x0082
	.zero		2


//--------------------- .nv.info                  --------------------------
	.section	.nv.info,"",@"SHT_CUDA_INFO"
	.align	4


	//----- nvinfo : EIATTR_REGCOUNT
	.align		4
        /*0000*/ 	.byte	0x04, 0x2f
        /*0002*/ 	.short	(.L_1 - .L_0)
	.align		4
.L_0:
        /*0004*/ 	.word	index@(_Z23compute_and_diff_kernelPKdPdS1_iddd)
        /*0008*/ 	.word	0x00000020


	//----- nvinfo : EIATTR_FRAME_SIZE
	.align		4
.L_1:
        /*000c*/ 	.byte	0x04, 0x11
        /*000e*/ 	.short	(.L_3 - .L_2)
	.align		4
.L_2:
        /*0010*/ 	.word	index@($__internal_0_$__cuda_sm20_div_rn_f64_full)
        /*0014*/ 	.word	0x00000000


	//----- nvinfo : EIATTR_FRAME_SIZE
	.align		4
.L_3:
        /*0018*/ 	.byte	0x04, 0x11
        /*001a*/ 	.short	(.L_5 - .L_4)
	.align		4
.L_4:
        /*001c*/ 	.word	index@(_Z23compute_and_diff_kernelPKdPdS1_iddd)
        /*0020*/ 	.word	0x00000000


	//----- nvinfo : EIATTR_MIN_STACK_SIZE
	.align		4
.L_5:
        /*0024*/ 	.byte	0x04, 0x12
        /*0026*/ 	.short	(.L_7 - .L_6)
	.align		4
.L_6:
        /*0028*/ 	.word	index@(_Z23compute_and_diff_kernelPKdPdS1_iddd)
        /*002c*/ 	.word	0x00000000
.L_7:


//--------------------- .nv.compat                --------------------------
	.section	.nv.compat,"",@"SHT_CUDA_COMPAT_INFO"
	.align	4
        /*0000*/ 	.byte	0x02, 0x09, 0x00, 0x00, 0x02, 0x02, 0x01, 0x00, 0x02, 0x05, 0x05, 0x00, 0x03, 0x07, 0x01, 0x01
        /*0010*/ 	.byte	0x02, 0x03, 0x00, 0x00, 0x02, 0x06, 0x01, 0x00, 0x04, 0x0b, 0x08, 0x00, 0x01, 0x00, 0x00, 0x00
        /*0020*/ 	.byte	0x00, 0x00, 0x00, 0x00


//--------------------- .nv.info._Z23compute_and_diff_kernelPKdPdS1_iddd --------------------------
	.section	.nv.info._Z23compute_and_diff_kernelPKdPdS1_iddd,"",@"SHT_CUDA_INFO"
	.sectionflags	@""
	.align	4


	//----- nvinfo : EIATTR_CUDA_API_VERSION
	.align		4
        /*0000*/ 	.byte	0x04, 0x37
        /*0002*/ 	.short	(.L_9 - .L_8)
.L_8:
        /*0004*/ 	.word	0x00000082


	//----- nvinfo : EIATTR_KPARAM_INFO
	.align		4
.L_9:
        /*0008*/ 	.byte	0x04, 0x17
        /*000a*/ 	.short	(.L_11 - .L_10)
.L_10:
        /*000c*/ 	.word	0x00000000
        /*0010*/ 	.short	0x0006
        /*0012*/ 	.short	0x0030
        /*0014*/ 	.byte	0x00, 0xf0, 0x21, 0x00


	//----- nvinfo : EIATTR_KPARAM_INFO
	.align		4
.L_11:
        /*0018*/ 	.byte	0x04, 0x17
        /*001a*/ 	.short	(.L_13 - .L_12)
.L_12:
        /*001c*/ 	.word	0x00000000
        /*0020*/ 	.short	0x0005
        /*0022*/ 	.short	0x0028
        /*0024*/ 	.byte	0x00, 0xf0, 0x21, 0x00


	//----- nvinfo : EIATTR_KPARAM_INFO
	.align		4
.L_13:
        /*0028*/ 	.byte	0x04, 0x17
        /*002a*/ 	.short	(.L_15 - .L_14)
.L_14:
        /*002c*/ 	.word	0x00000000
        /*0030*/ 	.short	0x0004
        /*0032*/ 	.short	0x0020
        /*0034*/ 	.byte	0x00, 0xf0, 0x21, 0x00


	//----- nvinfo : EIATTR_KPARAM_INFO
	.align		4
.L_15:
        /*0038*/ 	.byte	0x04, 0x17
        /*003a*/ 	.short	(.L_17 - .L_16)
.L_16:
        /*003c*/ 	.word	0x00000000
        /*0040*/ 	.short	0x0003
        /*0042*/ 	.short	0x0018
        /*0044*/ 	.byte	0x00, 0xf0, 0x11, 0x00


	//----- nvinfo : EIATTR_KPARAM_INFO
	.align		4
.L_17:
        /*0048*/ 	.byte	0x04, 0x17
        /*004a*/ 	.short	(.L_19 - .L_18)
.L_18:
        /*004c*/ 	.word	0x00000000
        /*0050*/ 	.short	0x0002
        /*0052*/ 	.short	0x0010
        /*0054*/ 	.byte	0x00, 0xf5, 0x21, 0x00


	//----- nvinfo : EIATTR_KPARAM_INFO
	.align		4
.L_19:
        /*0058*/ 	.byte	0x04, 0x17
        /*005a*/ 	.short	(.L_21 - .L_20)
.L_20:
        /*005c*/ 	.word	0x00000000
        /*0060*/ 	.short	0x0001
        /*0062*/ 	.short	0x0008
        /*0064*/ 	.byte	0x00, 0xf5, 0x21, 0x00


	//----- nvinfo : EIATTR_KPARAM_INFO
	.align		4
.L_21:
        /*0068*/ 	.byte	0x04, 0x17
        /*006a*/ 	.short	(.L_23 - .L_22)
.L_22:
        /*006c*/ 	.word	0x00000000
        /*0070*/ 	.short	0x0000
        /*0072*/ 	.short	0x0000
        /*0074*/ 	.byte	0x00, 0xf5, 0x21, 0x00


	//----- nvinfo : EIATTR_SPARSE_MMA_MASK
	.align		4
.L_23:
        /*0078*/ 	.byte	0x03, 0x50
        /*007a*/ 	.short	0x0000


	//----- nvinfo : EIATTR_MAXREG_COUNT
	.align		4
        /*007c*/ 	.byte	0x03, 0x1b
        /*007e*/ 	.short	0x00ff


	//----- nvinfo : EIATTR_NUM_BARRIERS
	.align		4
        /*0080*/ 	.byte	0x02, 0x4c
        /*0082*/ 	.byte	0x01
	.zero		1


	//----- nvinfo : EIATTR_MERCURY_ISA_VERSION
	.align		4
        /*0084*/ 	.byte	0x03, 0x5f
        /*0086*/ 	.short	0x0101


	//----- nvinfo : EIATTR_VRC_CTA_INIT_COUNT
	.align		4
        /*0088*/ 	.byte	0x02, 0x4a
	.zero		1
	.zero		1


	//----- nvinfo : EIATTR_EXIT_INSTR_OFFSETS
	.align		4
        /*008c*/ 	.byte	0x04, 0x1c
        /*008e*/ 	.short	(.L_25 - .L_24)


	//   ....[0]....
.L_24:
        /*0090*/ 	.word	0x000005f0


	//   ....[1]....
        /*0094*/ 	.word	0x00000790


	//   ....[2]....
        /*0098*/ 	.word	0x00000830


	//----- nvinfo : EIATTR_CRS_STACK_SIZE
	.align		4
.L_25:
        /*009c*/ 	.byte	0x04, 0x1e
        /*009e*/ 	.short	(.L_27 - .L_26)
.L_26:
        /*00a0*/ 	.word	0x00000000


	//----- nvinfo : EIATTR_CBANK_PARAM_SIZE
	.align		4
.L_27:
        /*00a4*/ 	.byte	0x03, 0x19
        /*00a6*/ 	.short	0x0038


	//----- nvinfo : EIATTR_PARAM_CBANK
	.align		4
        /*00a8*/ 	.byte	0x04, 0x0a
        /*00aa*/ 	.short	(.L_29 - .L_28)
	.align		4
.L_28:
        /*00ac*/ 	.word	index@(.nv.constant0._Z23compute_and_diff_kernelPKdPdS1_iddd)
        /*00b0*/ 	.short	0x0380
        /*00b2*/ 	.short	0x0038


	//----- nvinfo : EIATTR_SW_WAR
	.align		4
.L_29:
        /*00b4*/ 	.byte	0x04, 0x36
        /*00b6*/ 	.short	(.L_31 - .L_30)
.L_30:
        /*00b8*/ 	.word	0x00000008
.L_31:


//--------------------- .nv.callgraph             --------------------------
	.section	.nv.callgraph,"",@"SHT_CUDA_CALLGRAPH"
	.align	4
	.sectionentsize	8
	.align		4
        /*0000*/ 	.word	0x00000000
	.align		4
        /*0004*/ 	.word	0xffffffff
	.align		4
        /*0008*/ 	.word	0x00000000
	.align		4
        /*000c*/ 	.word	0xfffffffe
	.align		4
        /*0010*/ 	.word	0x00000000
	.align		4
        /*0014*/ 	.word	0xfffffffd
	.align		4
        /*0018*/ 	.word	0x00000000
	.align		4
        /*001c*/ 	.word	0xfffffffc


//--------------------- .text._Z23compute_and_diff_kernelPKdPdS1_iddd --------------------------
	.section	.text._Z23compute_and_diff_kernelPKdPdS1_iddd,"ax",@progbits
	.align	128
        .global         _Z23compute_and_diff_kernelPKdPdS1_iddd
        .type           _Z23compute_and_diff_kernelPKdPdS1_iddd,@function
        .size           _Z23compute_and_diff_kernelPKdPdS1_iddd,(.L_x_12 - _Z23compute_and_diff_kernelPKdPdS1_iddd)
        .other          _Z23compute_and_diff_kernelPKdPdS1_iddd,@"STO_CUDA_ENTRY STV_DEFAULT"
_Z23compute_and_diff_kernelPKdPdS1_iddd:
.text._Z23compute_and_diff_kernelPKdPdS1_iddd:
[----:B------:R-:W-:Y:S01]  /*0000*/  LDC R1, c[0x0][0x37c] ;  /* 0x0000df00ff017b82 */ /* 0x000fe20000000800 */
[----:B------:R-:W0:Y:S07]  /*0010*/  S2R R2, SR_TID.Y ;  /* 0x0000000000027919 */ /* 0x000e2e0000002200 */
[----:B------:R-:W0:Y:S01]  /*0020*/  S2UR UR8, SR_CTAID.Y ;  /* 0x00000000000879c3 */ /* 0x000e220000002600 */
[----:B------:R-:W1:Y:S01]  /*0030*/  LDCU.64 UR6, c[0x0][0x358] ;  /* 0x00006b00ff0677ac */ /* 0x000e620008000a00 */
[----:B------:R-:W-:Y:S01]  /*0040*/  BSSY.RECONVERGENT B0, `(.L_x_0) ;  /* 0x0000044000007945 */ /* 0x000fe20003800200 */
[----:B------:R-:W2:Y:S01]  /*0050*/  S2R R4, SR_CTAID.X ;  /* 0x0000000000047919 */ /* 0x000ea20000002500 */
[----:B------:R-:W2:Y:S04]  /*0060*/  S2R R5, SR_TID.X ;  /* 0x0000000000057919 */ /* 0x000ea80000002100 */
[----:B------:R-:W0:Y:S01]  /*0070*/  LDC R3, c[0x0][0x364] ;  /* 0x0000d900ff037b82 */ /* 0x000e220000000800 */
[----:B------:R-:W2:Y:S07]  /*0080*/  LDCU UR9, c[0x0][0x360] ;  /* 0x00006c00ff0977ac */ /* 0x000eae0008000800 */
[----:B------:R-:W3:Y:S01]  /*0090*/  LDC R15, c[0x0][0x398] ;  /* 0x0000e600ff0f7b82 */ /* 0x000ee20000000800 */
[----:B0-----:R-:W-:-:S02]  /*00a0*/  IMAD R0, R3, UR8, R2 ;  /* 0x0000000803007c24 */ /* 0x001fc4000f8e0202 */
[----:B--2---:R-:W-:Y:S02]  /*00b0*/  IMAD R10, R4, UR9, R5 ;  /* 0x00000009040a7c24 */ /* 0x004fe4000f8e0205 */
[----:B---3--:R-:W-:-:S05]  /*00c0*/  VIADD R7, R15, 0xffffffff ;  /* 0xffffffff0f077836 */ /* 0x008fca0000000000 */
[----:B------:R-:W-:-:S04]  /*00d0*/  ISETP.GE.AND P0, PT, R0, R7, PT ;  /* 0x000000070000720c */ /* 0x000fc80003f06270 */
[----:B------:R-:W-:-:S04]  /*00e0*/  ISETP.EQ.OR P0, PT, R0, RZ, P0 ;  /* 0x000000ff0000720c */ /* 0x000fc80000702670 */
[----:B------:R-:W-:-:S04]  /*00f0*/  ISETP.LT.OR P0, PT, R10, 0x1, P0 ;  /* 0x000000010a00780c */ /* 0x000fc80000701670 */
[----:B------:R-:W-:Y:S02]  /*0100*/  ISETP.GE.OR P0, PT, R10, R7, P0 ;  /* 0x000000070a00720c */ /* 0x000fe40000706670 */
[----:B------:R-:W-:-:S11]  /*0110*/  CS2R R6, SRZ ;  /* 0x0000000000067805 */ /* 0x000fd6000001ff00 */
[----:B-1----:R-:W-:Y:S05]  /*0120*/  @P0 BRA `(.L_x_1) ;  /* 0x0000000000d40947 */ /* 0x002fea0003800000 */
[----:B------:R-:W0:Y:S01]  /*0130*/  LDC.64 R8, c[0x0][0x380] ;  /* 0x0000e000ff087b82 */ /* 0x000e220000000a00 */
[-C--:B------:R-:W-:Y:S01]  /*0140*/  IMAD R11, R0, R15.reuse, RZ ;  /* 0x0000000f000b7224 */ /* 0x080fe200078e02ff */
[----:B------:R-:W1:Y:S03]  /*0150*/  LDCU.64 UR4, c[0x0][0x380] ;  /* 0x00007000ff0477ac */ /* 0x000e660008000a00 */
[C-C-:B------:R-:W-:Y:S01]  /*0160*/  IMAD.IADD R24, R10.reuse, 0x1, R11.reuse ;  /* 0x000000010a187824 */ /* 0x140fe200078e020b */
[C---:B------:R-:W-:Y:S02]  /*0170*/  IADD3 R13, PT, PT, R10.reuse, -R15, R11 ;  /* 0x8000000f0a0d7210 */ /* 0x040fe40007ffe00b */
[----:B------:R-:W-:Y:S01]  /*0180*/  IADD3 R10, P0, PT, R10, R11, RZ ;  /* 0x0000000b0a0a7210 */ /* 0x000fe20007f1e0ff */
[----:B------:R-:W2:Y:S03]  /*0190*/  LDC.64 R28, c[0x0][0x3b0] ;  /* 0x0000ec00ff1c7b82 */ /* 0x000ea60000000a00 */
[----:B------:R-:W-:-:S02]  /*01a0*/  LEA.HI.X.SX32 R11, R11, RZ, 0x1, P0 ;  /* 0x000000ff0b0b7211 */ /* 0x000fc400000f0eff */
[----:B-1----:R-:W-:Y:S01]  /*01b0*/  LEA R18, P0, R10, UR4, 0x3 ;  /* 0x000000040a127c11 */ /* 0x002fe2000f8018ff */
[----:B0-----:R-:W-:-:S04]  /*01c0*/  IMAD.WIDE R6, R24, 0x8, R8 ;  /* 0x0000000818067825 */ /* 0x001fc800078e0208 */
[----:B------:R-:W-:-:S04]  /*01d0*/  IMAD.WIDE R8, R13, 0x8, R8 ;  /* 0x000000080d087825 */ /* 0x000fc800078e0208 */
[----:B------:R-:W-:Y:S02]  /*01e0*/  IMAD.WIDE R14, R15, 0x8, R6 ;  /* 0x000000080f0e7825 */ /* 0x000fe400078e0206 */
[----:B------:R-:W3:Y:S01]  /*01f0*/  LDG.E.64 R8, desc[UR6][R8.64] ;  /* 0x0000000608087981 */ /* 0x000ee2000c1e1b00 */
[----:B------:R-:W-:-:S03]  /*0200*/  LEA.HI.X R19, R10, UR5, R11, 0x3, P0 ;  /* 0x000000050a137c11 */ /* 0x000fc600080f1c0b */
[----:B------:R-:W3:Y:S04]  /*0210*/  LDG.E.64 R14, desc[UR6][R14.64] ;  /* 0x000000060e0e7981 */ /* 0x000ee8000c1e1b00 */
[----:B------:R-:W4:Y:S04]  /*0220*/  LDG.E.64 R10, desc[UR6][R18.64+-0x8] ;  /* 0xfffff806120a7981 */ /* 0x000f28000c1e1b00 */
[----:B------:R-:W5:Y:S04]  /*0230*/  LDG.E.64 R12, desc[UR6][R18.64+0x8] ;  /* 0x00000806120c7981 */ /* 0x000f68000c1e1b00 */
[----:B------:R-:W5:Y:S01]  /*0240*/  LDG.E.64 R6, desc[UR6][R6.64] ;  /* 0x0000000606067981 */ /* 0x000f62000c1e1b00 */
[----:B--2---:R-:W-:Y:S01]  /*0250*/  DMUL R28, R28, R28 ;  /* 0x0000001c1c1c7228 */ /* 0x004fe20000000000 */
[----:B------:R-:W-:Y:S01]  /*0260*/  IMAD.MOV.U32 R16, RZ, RZ, 0x1 ;  /* 0x00000001ff107424 */ /* 0x000fe200078e00ff */
[----:B------:R-:W-:Y:S04]  /*0270*/  BSSY.RECONVERGENT B1, `(.L_x_2) ;  /* 0x0000019000017945 */ /* 0x000fe80003800200 */
[----:B------:R-:W0:Y:S02]  /*0280*/  MUFU.RCP64H R17, R29 ;  /* 0x0000001d00117308 */ /* 0x000e240000001800 */
[----:B0-----:R-:W-:-:S08]  /*0290*/  DFMA R20, -R28, R16, 1 ;  /* 0x3ff000001c14742b */ /* 0x001fd00000000110 */
[----:B------:R-:W-:-:S08]  /*02a0*/  DFMA R20, R20, R20, R20 ;  /* 0x000000141414722b */ /* 0x000fd00000000014 */
[----:B------:R-:W-:Y:S02]  /*02b0*/  DFMA R20, R16, R20, R16 ;  /* 0x000000141014722b */ /* 0x000fe40000000010 */
[----:B---3--:R-:W-:-:S08]  /*02c0*/  DADD R8, R8, R14 ;  /* 0x0000000008087229 */ /* 0x008fd0000000000e */
[----:B----4-:R-:W-:Y:S02]  /*02d0*/  DADD R8, R10, R8 ;  /* 0x000000000a087229 */ /* 0x010fe40000000008 */
[----:B------:R-:W-:-:S06]  /*02e0*/  DFMA R10, -R28, R20, 1 ;  /* 0x3ff000001c0a742b */ /* 0x000fcc0000000114 */
[----:B-----5:R-:W-:Y:S02]  /*02f0*/  DADD R8, R12, R8 ;  /* 0x000000000c087229 */ /* 0x020fe40000000008 */
[----:B------:R-:W-:Y:S01]  /*0300*/  DFMA R10, R20, R10, R20 ;  /* 0x0000000a140a722b */ /* 0x000fe20000000014 */
[----:B------:R-:W0:Y:S05]  /*0310*/  LDC.64 R12, c[0x0][0x3a8] ;  /* 0x0000ea00ff0c7b82 */ /* 0x000e2a0000000a00 */
[----:B------:R-:W-:-:S03]  /*0320*/  DFMA R14, R6, -4, R8 ;  /* 0xc0100000060e782b */ /* 0x000fc60000000008 */
[----:B------:R-:W0:Y:S05]  /*0330*/  LDC.64 R8, c[0x0][0x3a0] ;  /* 0x0000e800ff087b82 */ /* 0x000e2a0000000a00 */
[----:B------:R-:W-:Y:S02]  /*0340*/  DMUL R16, R14, R10 ;  /* 0x0000000a0e107228 */ /* 0x000fe40000000000 */
[----:B------:R-:W-:-:S06]  /*0350*/  FSETP.GEU.AND P1, PT, |R15|, 6.5827683646048100446e-37, PT ;  /* 0x036000000f00780b */ /* 0x000fcc0003f2e200 */
[----:B------:R-:W-:-:S08]  /*0360*/  DFMA R18, -R28, R16, R14 ;  /* 0x000000101c12722b */ /* 0x000fd0000000010e */
[----:B------:R-:W-:Y:S02]  /*0370*/  DFMA R10, R10, R18, R16 ;  /* 0x000000120a0a722b */ /* 0x000fe40000000010 */
[----:B0-----:R-:W-:-:S08]  /*0380*/  DMUL R8, R8, R12 ;  /* 0x0000000c08087228 */ /* 0x001fd00000000000 */
[----:B------:R-:W-:-:S05]  /*0390*/  FFMA R0, RZ, R29, R11 ;  /* 0x0000001dff007223 */ /* 0x000fca000000000b */
[----:B------:R-:W-:-:S13]  /*03a0*/  FSETP.GT.AND P0, PT, |R0|, 1.469367938527859385e-39, PT ;  /* 0x001000000000780b */ /* 0x000fda0003f04200 */
[----:B------:R-:W-:Y:S05]  /*03b0*/  @P0 BRA P1, `(.L_x_3) ;  /* 0x0000000000100947 */ /* 0x000fea0000800000 */
[----:B------:R-:W-:-:S07]  /*03c0*/  MOV R0, 0x3e0 ;  /* 0x000003e000007802 */ /* 0x000fce0000000f00 */
[----:B------:R-:W-:Y:S05]  /*03d0*/  CALL.REL.NOINC `($__internal_0_$__cuda_sm20_div_rn_f64_full) ;  /* 0x0000000400187944 */ /* 0x000fea0003c00000 */
[----:B------:R-:W-:Y:S02]  /*03e0*/  IMAD.MOV.U32 R10, RZ, RZ, R18 ;  /* 0x000000ffff0a7224 */ /* 0x000fe400078e0012 */
[----:B------:R-:W-:-:S07]  /*03f0*/  IMAD.MOV.U32 R11, RZ, RZ, R19 ;  /* 0x000000ffff0b7224 */ /* 0x000fce00078e0013 */
.L_x_3:
[----:B------:R-:W-:Y:S05]  /*0400*/  BSYNC.RECONVERGENT B1 ;  /* 0x0000000000017941 */ /* 0x000fea0003800200 */
.L_x_2:
[----:B------:R-:W0:Y:S01]  /*0410*/  LDC.64 R12, c[0x0][0x388] ;  /* 0x0000e200ff0c7b82 */ /* 0x000e220000000a00 */
[----:B------:R-:W-:-:S08]  /*0420*/  DFMA R8, R8, R10, R6 ;  /* 0x0000000a0808722b */ /* 0x000fd00000000006 */
[----:B------:R-:W-:-:S10]  /*0430*/  DADD R10, -R6, R8 ;  /* 0x00000000060a7229 */ /* 0x000fd40000000108 */
[----:B------:R-:W1:Y:S01]  /*0440*/  F2F.F32.F64 R10, R10 ;  /* 0x0000000a000a7310 */ /* 0x000e620000301000 */
[----:B0-----:R-:W-:-:S05]  /*0450*/  IMAD.WIDE R24, R24, 0x8, R12 ;  /* 0x0000000818187825 */ /* 0x001fca00078e020c */
[----:B------:R0:W-:Y:S02]  /*0460*/  STG.E.64 desc[UR6][R24.64], R8 ;  /* 0x0000000818007986 */ /* 0x0001e4000c101b06 */
[----:B-1----:R0:W1:Y:S02]  /*0470*/  F2F.F64.F32 R6, |R10| ;  /* 0x4000000a00067310 */ /* 0x0020640000201800 */
.L_x_1:
[----:B------:R-:W-:Y:S05]  /*0480*/  BSYNC.RECONVERGENT B0 ;  /* 0x0000000000007941 */ /* 0x000fea0003800200 */
.L_x_0:
[----:B------:R-:W2:Y:S01]  /*0490*/  S2UR UR5, SR_CgaCtaId ;  /* 0x00000000000579c3 */ /* 0x000ea20000008800 */
[----:B------:R-:W-:Y:S01]  /*04a0*/  IMAD R3, R3, UR9, RZ ;  /* 0x0000000903037c24 */ /* 0x000fe2000f8e02ff */
[----:B------:R-:W-:Y:S01]  /*04b0*/  UMOV UR4, 0x400 ;  /* 0x0000040000047882 */ /* 0x000fe20000000000 */
[----:B------:R-:W-:-:S03]  /*04c0*/  IMAD R2, R2, UR9, R5 ;  /* 0x0000000902027c24 */ /* 0x000fc6000f8e0205 */
[----:B------:R-:W-:Y:S02]  /*04d0*/  ISETP.GE.U32.AND P0, PT, R3, 0x42, PT ;  /* 0x000000420300780c */ /* 0x000fe40003f06070 */
[----:B------:R-:W-:Y:S01]  /*04e0*/  ISETP.GT.U32.AND P1, PT, R2, 0x1f, PT ;  /* 0x0000001f0200780c */ /* 0x000fe20003f24070 */
[----:B--2---:R-:W-:-:S06]  /*04f0*/  ULEA UR4, UR5, UR4, 0x18 ;  /* 0x0000000405047291 */ /* 0x004fcc000f8ec0ff */
[----:B------:R-:W-:-:S05]  /*0500*/  LEA R0, R2, UR4, 0x3 ;  /* 0x0000000402007c11 */ /* 0x000fca000f8e18ff */
[----:B-1----:R1:W-:Y:S01]  /*0510*/  STS.64 [R0], R6 ;  /* 0x0000000600007388 */ /* 0x0023e20000000a00 */
[----:B------:R-:W-:Y:S06]  /*0520*/  BAR.SYNC.DEFER_BLOCKING 0x0 ;  /* 0x0000000000007b1d */ /* 0x000fec0000010000 */
[----:B------:R-:W-:Y:S05]  /*0530*/  @!P0 BRA `(.L_x_4) ;  /* 0x00000000002c8947 */ /* 0x000fea0003800000 */
.L_x_5:
[----:B------:R-:W-:-:S04]  /*0540*/  SHF.R.U32.HI R11, RZ, 0x1, R3 ;  /* 0x00000001ff0b7819 */ /* 0x000fc80000011603 */
[----:B------:R-:W-:-:S13]  /*0550*/  ISETP.GE.U32.AND P0, PT, R2, R11, PT ;  /* 0x0000000b0200720c */ /* 0x000fda0003f06070 */
[----:B------:R-:W-:Y:S01]  /*0560*/  @!P0 IMAD R5, R11, 0x8, R0 ;  /* 0x000000080b058824 */ /* 0x000fe200078e0200 */
[----:B0-----:R-:W-:Y:S04]  /*0570*/  @!P0 LDS.64 R8, [R0] ;  /* 0x0000000000088984 */ /* 0x001fe80000000a00 */
[----:B-1----:R-:W0:Y:S02]  /*0580*/  @!P0 LDS.64 R6, [R5] ;  /* 0x0000000005068984 */ /* 0x002e240000000a00 */
[----:B0-----:R-:W-:-:S07]  /*0590*/  @!P0 DADD R6, R6, R8 ;  /* 0x0000000006068229 */ /* 0x001fce0000000008 */
[----:B------:R2:W-:Y:S01]  /*05a0*/  @!P0 STS.64 [R0], R6 ;  /* 0x0000000600008388 */ /* 0x0005e20000000a00 */
[----:B------:R-:W-:Y:S01]  /*05b0*/  BAR.SYNC.DEFER_BLOCKING 0x0 ;  /* 0x0000000000007b1d */ /* 0x000fe20000010000 */
[----:B------:R-:W-:Y:S01]  /*05c0*/  ISETP.GT.U32.AND P0, PT, R3, 0x83, PT ;  /* 0x000000830300780c */ /* 0x000fe20003f04070 */
[----:B------:R-:W-:-:S12]  /*05d0*/  IMAD.MOV.U32 R3, RZ, RZ, R11 ;  /* 0x000000ffff037224 */ /* 0x000fd800078e000b */
[----:B--2---:R-:W-:Y:S05]  /*05e0*/  @P0 BRA `(.L_x_5) ;  /* 0xfffffffc00d40947 */ /* 0x004fea000383ffff */
.L_x_4:
[----:B------:R-:W-:Y:S05]  /*05f0*/  @P1 EXIT ;  /* 0x000000000000194d */ /* 0x000fea0003800000 */
[----:B-1----:R-:W-:Y:S01]  /*0600*/  LDS.64 R6, [R0+0x100] ;  /* 0x0001000000067984 */ /* 0x002fe20000000a00 */
[----:B------:R-:W-:-:S03]  /*0610*/  ISETP.NE.AND P0, PT, R2, RZ, PT ;  /* 0x000000ff0200720c */ /* 0x000fc60003f05270 */
[----:B0-----:R-:W0:Y:S02]  /*0620*/  LDS.64 R8, [R0] ;  /* 0x0000000000087984 */ /* 0x001e240000000a00 */
[----:B0-----:R-:W-:-:S07]  /*0630*/  DADD R6, R6, R8 ;  /* 0x0000000006067229 */ /* 0x001fce0000000008 */
[----:B------:R-:W-:Y:S04]  /*0640*/  STS.64 [R0], R6 ;  /* 0x0000000600007388 */ /* 0x000fe80000000a00 */
[----:B------:R-:W-:Y:S04]  /*0650*/  LDS.64 R8, [R0+0x80] ;  /* 0x0000800000087984 */ /* 0x000fe80000000a00 */
[----:B------:R-:W0:Y:S02]  /*0660*/  LDS.64 R10, [R0] ;  /* 0x00000000000a7984 */ /* 0x000e240000000a00 */
        /* <DEDUP_REMOVED lines=17> */
[----:B------:R0:W-:Y:S01]  /*0780*/  STS.64 [R0], R8 ;  /* 0x0000000800007388 */ /* 0x0001e20000000a00 */
[----:B------:R-:W-:Y:S05]  /*0790*/  @P0 EXIT ;  /* 0x000000000000094d */ /* 0x000fea0003800000 */
[----:B------:R-:W1:Y:S01]  /*07a0*/  S2UR UR5, SR_CgaCtaId ;  /* 0x00000000000579c3 */ /* 0x000e620000008800 */
[----:B------:R-:W-:-:S07]  /*07b0*/  UMOV UR4, 0x400 ;  /* 0x0000040000047882 */ /* 0x000fce0000000000 */
[----:B------:R-:W2:Y:S08]  /*07c0*/  LDC R5, c[0x0][0x370] ;  /* 0x0000dc00ff057b82 */ /* 0x000eb00000000800 */
[----:B------:R-:W3:Y:S01]  /*07d0*/  LDC.64 R6, c[0x0][0x390] ;  /* 0x0000e400ff067b82 */ /* 0x000ee20000000a00 */
[----:B-1----:R-:W-:Y:S01]  /*07e0*/  ULEA UR4, UR5, UR4, 0x18 ;  /* 0x0000000405047291 */ /* 0x002fe2000f8ec0ff */
[----:B--2---:R-:W-:-:S08]  /*07f0*/  IMAD R5, R5, UR8, R4 ;  /* 0x0000000805057c24 */ /* 0x004fd0000f8e0204 */
[----:B------:R-:W1:Y:S01]  /*0800*/  LDS.64 R2, [UR4] ;  /* 0x00000004ff027984 */ /* 0x000e620008000a00 */
[----:B---3--:R-:W-:-:S05]  /*0810*/  IMAD.WIDE.U32 R4, R5, 0x8, R6 ;  /* 0x0000000805047825 */ /* 0x008fca00078e0006 */
[----:B-1----:R-:W-:Y:S01]  /*0820*/  STG.E.64 desc[UR6][R4.64], R2 ;  /* 0x0000000204007986 */ /* 0x002fe2000c101b06 */
[----:B------:R-:W-:Y:S05]  /*0830*/  EXIT ;  /* 0x000000000000794d */ /* 0x000fea0003800000 */
        .weak           $__internal_0_$__cuda_sm20_div_rn_f64_full
        .type           $__internal_0_$__cuda_sm20_div_rn_f64_full,@function
        .size           $__internal_0_$__cuda_sm20_div_rn_f64_full,(.L_x_12 - $__internal_0_$__cuda_sm20_div_rn_f64_full)
$__internal_0_$__cuda_sm20_div_rn_f64_full:
[C---:B------:R-:W-:Y:S01]  /*0840*/  FSETP.GEU.AND P0, PT, |R29|.reuse, 1.469367938527859385e-39, PT ;  /* 0x001000001d00780b */ /* 0x040fe20003f0e200 */
[--C-:B------:R-:W-:Y:S01]  /*0850*/  IMAD.MOV.U32 R12, RZ, RZ, R28.reuse ;  /* 0x000000ffff0c7224 */ /* 0x100fe200078e001c */
[----:B------:R-:W-:Y:S01]  /*0860*/  LOP3.LUT R10, R29, 0x800fffff, RZ, 0xc0, !PT ;  /* 0x800fffff1d0a7812 */ /* 0x000fe200078ec0ff */
[----:B------:R-:W-:Y:S01]  /*0870*/  IMAD.MOV.U32 R13, RZ, RZ, R29 ;  /* 0x000000ffff0d7224 */ /* 0x000fe200078e001d */
[C---:B------:R-:W-:Y:S01]  /*0880*/  FSETP.GEU.AND P2, PT, |R15|.reuse, 1.469367938527859385e-39, PT ;  /* 0x001000000f00780b */ /* 0x040fe20003f4e200 */
[----:B------:R-:W-:Y:S01]  /*0890*/  IMAD.MOV.U32 R16, RZ, RZ, 0x1 ;  /* 0x00000001ff107424 */ /* 0x000fe200078e00ff */
[----:B------:R-:W-:Y:S01]  /*08a0*/  LOP3.LUT R11, R10, 0x3ff00000, RZ, 0xfc, !PT ;  /* 0x3ff000000a0b7812 */ /* 0x000fe200078efcff */
[----:B------:R-:W-:Y:S01]  /*08b0*/  IMAD.MOV.U32 R10, RZ, RZ, R28 ;  /* 0x000000ffff0a7224 */ /* 0x000fe200078e001c */
[----:B------:R-:W-:Y:S01]  /*08c0*/  LOP3.LUT R25, R15, 0x7ff00000, RZ, 0xc0, !PT ;  /* 0x7ff000000f197812 */ /* 0x000fe200078ec0ff */
[----:B------:R-:W-:Y:S01]  /*08d0*/  IMAD.MOV.U32 R26, RZ, RZ, 0x1ca00000 ;  /* 0x1ca00000ff1a7424 */ /* 0x000fe200078e00ff */
[----:B------:R-:W-:Y:S01]  /*08e0*/  LOP3.LUT R28, R29, 0x7ff00000, RZ, 0xc0, !PT ;  /* 0x7ff000001d1c7812 */ /* 0x000fe200078ec0ff */
[----:B------:R-:W-:Y:S02]  /*08f0*/  BSSY.RECONVERGENT B2, `(.L_x_6) ;  /* 0x000004e000027945 */ /* 0x000fe40003800200 */
[----:B------:R-:W-:Y:S01]  /*0900*/  @!P0 DMUL R10, R12, 8.98846567431157953865e+307 ;  /* 0x7fe000000c0a8828 */ /* 0x000fe20000000000 */
[----:B------:R-:W-:-:S03]  /*0910*/  ISETP.GE.U32.AND P1, PT, R25, R28, PT ;  /* 0x0000001c1900720c */ /* 0x000fc60003f26070 */
[----:B------:R-:W-:Y:S02]  /*0920*/  @!P2 LOP3.LUT R18, R13, 0x7ff00000, RZ, 0xc0, !PT ;  /* 0x7ff000000d12a812 */ /* 0x000fe400078ec0ff */
[----:B------:R-:W0:Y:S02]  /*0930*/  MUFU.RCP64H R17, R11 ;  /* 0x0000000b00117308 */ /* 0x000e240000001800 */
[----:B------:R-:W-:Y:S02]  /*0940*/  @!P2 ISETP.GE.U32.AND P3, PT, R25, R18, PT ;  /* 0x000000121900a20c */ /* 0x000fe40003f66070 */
[----:B------:R-:W-:Y:S02]  /*0950*/  @!P0 LOP3.LUT R28, R11, 0x7ff00000, RZ, 0xc0, !PT ;  /* 0x7ff000000b1c8812 */ /* 0x000fe400078ec0ff */
[----:B------:R-:W-:-:S04]  /*0960*/  @!P2 SEL R19, R26, 0x63400000, !P3 ;  /* 0x634000001a13a807 */ /* 0x000fc80005800000 */
[----:B------:R-:W-:-:S04]  /*0970*/  @!P2 LOP3.LUT R22, R19, 0x80000000, R15, 0xf8, !PT ;  /* 0x800000001316a812 */ /* 0x000fc800078ef80f */
[----:B------:R-:W-:Y:S01]  /*0980*/  @!P2 LOP3.LUT R23, R22, 0x100000, RZ, 0xfc, !PT ;  /* 0x001000001617a812 */ /* 0x000fe200078efcff */
[----:B------:R-:W-:Y:S01]  /*0990*/  @!P2 IMAD.MOV.U32 R22, RZ, RZ, RZ ;  /* 0x000000ffff16a224 */ /* 0x000fe200078e00ff */
[----:B0-----:R-:W-:-:S08]  /*09a0*/  DFMA R20, R16, -R10, 1 ;  /* 0x3ff000001014742b */ /* 0x001fd0000000080a */
[----:B------:R-:W-:-:S08]  /*09b0*/  DFMA R20, R20, R20, R20 ;  /* 0x000000141414722b */ /* 0x000fd00000000014 */
[----:B------:R-:W-:Y:S01]  /*09c0*/  DFMA R20, R16, R20, R16 ;  /* 0x000000141014722b */ /* 0x000fe20000000010 */
[----:B------:R-:W-:Y:S01]  /*09d0*/  SEL R17, R26, 0x63400000, !P1 ;  /* 0x634000001a117807 */ /* 0x000fe20004800000 */
[----:B------:R-:W-:-:S03]  /*09e0*/  IMAD.MOV.U32 R16, RZ, RZ, R14 ;  /* 0x000000ffff107224 */ /* 0x000fc600078e000e */
[----:B------:R-:W-:-:S03]  /*09f0*/  LOP3.LUT R17, R17, 0x800fffff, R15, 0xf8, !PT ;  /* 0x800fffff11117812 */ /* 0x000fc600078ef80f */
[----:B------:R-:W-:-:S03]  /*0a00*/  DFMA R18, R20, -R10, 1 ;  /* 0x3ff000001412742b */ /* 0x000fc6000000080a */
[----:B------:R-:W-:-:S05]  /*0a10*/  @!P2 DFMA R16, R16, 2, -R22 ;  /* 0x400000001010a82b */ /* 0x000fca0000000816 */
[----:B------:R-:W-:-:S08]  /*0a20*/  DFMA R18, R20, R18, R20 ;  /* 0x000000121412722b */ /* 0x000fd00000000014 */
[----:B------:R-:W-:-:S08]  /*0a30*/  DMUL R20, R18, R16 ;  /* 0x0000001012147228 */ /* 0x000fd00000000000 */
[----:B------:R-:W-:-:S08]  /*0a40*/  DFMA R22, R20, -R10, R16 ;  /* 0x8000000a1416722b */ /* 0x000fd00000000010 */
[----:B------:R-:W-:Y:S01]  /*0a50*/  DFMA R22, R18, R22, R20 ;  /* 0x000000161216722b */ /* 0x000fe20000000014 */
[----:B------:R-:W-:Y:S01]  /*0a60*/  IMAD.MOV.U32 R21, RZ, RZ, R25 ;  /* 0x000000ffff157224 */ /* 0x000fe200078e0019 */
[----:B------:R-:W-:-:S05]  /*0a70*/  @!P2 LOP3.LUT R21, R17, 0x7ff00000, RZ, 0xc0, !PT ;  /* 0x7ff000001115a812 */ /* 0x000fca00078ec0ff */
[----:B------:R-:W-:-:S05]  /*0a80*/  VIADD R18, R21, 0xffffffff ;  /* 0xffffffff15127836 */ /* 0x000fca0000000000 */
[----:B------:R-:W-:Y:S01]  /*0a90*/  ISETP.GT.U32.AND P0, PT, R18, 0x7feffffe, PT ;  /* 0x7feffffe1200780c */ /* 0x000fe20003f04070 */
[----:B------:R-:W-:-:S05]  /*0aa0*/  VIADD R18, R28, 0xffffffff ;  /* 0xffffffff1c127836 */ /* 0x000fca0000000000 */
[----:B------:R-:W-:-:S13]  /*0ab0*/  ISETP.GT.U32.OR P0, PT, R18, 0x7feffffe, P0 ;  /* 0x7feffffe1200780c */ /* 0x000fda0000704470 */
[----:B------:R-:W-:Y:S05]  /*0ac0*/  @P0 BRA `(.L_x_7) ;  /* 0x00000000006c0947 */ /* 0x000fea0003800000 */
[----:B------:R-:W-:-:S04]  /*0ad0*/  LOP3.LUT R18, R13, 0x7ff00000, RZ, 0xc0, !PT ;  /* 0x7ff000000d127812 */ /* 0x000fc800078ec0ff */
[CC--:B------:R-:W-:Y:S02]  /*0ae0*/  VIADDMNMX R14, R25.reuse, -R18.reuse, 0xb9600000, !PT ;  /* 0xb9600000190e7446 */ /* 0x0c0fe40007800912 */
[----:B------:R-:W-:Y:S02]  /*0af0*/  ISETP.GE.U32.AND P0, PT, R25, R18, PT ;  /* 0x000000121900720c */ /* 0x000fe40003f06070 */
[----:B------:R-:W-:Y:S02]  /*0b00*/  VIMNMX R14, PT, PT, R14, 0x46a00000, PT ;  /* 0x46a000000e0e7848 */ /* 0x000fe40003fe0100 */
[----:B------:R-:W-:-:S05]  /*0b10*/  SEL R15, R26, 0x63400000, !P0 ;  /* 0x634000001a0f7807 */ /* 0x000fca0004000000 */
[----:B------:R-:W-:Y:S02]  /*0b20*/  IMAD.IADD R20, R14, 0x1, -R15 ;  /* 0x000000010e147824 */ /* 0x000fe400078e0a0f */
[----:B------:R-:W-:Y:S02]  /*0b30*/  IMAD.MOV.U32 R14, RZ, RZ, RZ ;  /* 0x000000ffff0e7224 */ /* 0x000fe400078e00ff */
[----:B------:R-:W-:-:S06]  /*0b40*/  VIADD R15, R20, 0x7fe00000 ;  /* 0x7fe00000140f7836 */ /* 0x000fcc0000000000 */
[----:B------:R-:W-:-:S10]  /*0b50*/  DMUL R18, R22, R14 ;  /* 0x0000000e16127228 */ /* 0x000fd40000000000 */
[----:B------:R-:W-:-:S13]  /*0b60*/  FSETP.GTU.AND P0, PT, |R19|, 1.469367938527859385e-39, PT ;  /* 0x001000001300780b */ /* 0x000fda0003f0c200 */
[----:B------:R-:W-:Y:S05]  /*0b70*/  @P0 BRA `(.L_x_8) ;  /* 0x0000000000940947 */ /* 0x000fea0003800000 */
[----:B------:R-:W-:Y:S01]  /*0b80*/  DFMA R10, R22, -R10, R16 ;  /* 0x8000000a160a722b */ /* 0x000fe20000000010 */
[----:B------:R-:W-:-:S09]  /*0b90*/  IMAD.MOV.U32 R14, RZ, RZ, RZ ;  /* 0x000000ffff0e7224 */ /* 0x000fd200078e00ff */
[C---:B------:R-:W-:Y:S02]  /*0ba0*/  FSETP.NEU.AND P0, PT, R11.reuse, RZ, PT ;  /* 0x000000ff0b00720b */ /* 0x040fe40003f0d000 */
[----:B------:R-:W-:-:S04]  /*0bb0*/  LOP3.LUT R13, R11, 0x80000000, R13, 0x48, !PT ;  /* 0x800000000b0d7812 */ /* 0x000fc800078e480d */
[----:B------:R-:W-:-:S07]  /*0bc0*/  LOP3.LUT R15, R13, R15, RZ, 0xfc, !PT ;  /* 0x0000000f0d0f7212 */ /* 0x000fce00078efcff */
[----:B------:R-:W-:Y:S05]  /*0bd0*/  @!P0 BRA `(.L_x_8) ;  /* 0x00000000007c8947 */ /* 0x000fea0003800000 */
[----:B------:R-:W-:Y:S01]  /*0be0*/  IMAD.MOV R11, RZ, RZ, -R20 ;  /* 0x000000ffff0b7224 */ /* 0x000fe200078e0a14 */
[----:B------:R-:W-:Y:S01]  /*0bf0*/  DMUL.RP R14, R22, R14 ;  /* 0x0000000e160e7228 */ /* 0x000fe20000008000 */
[----:B------:R-:W-:-:S06]  /*0c00*/  IMAD.MOV.U32 R10, RZ, RZ, RZ ;  /* 0x000000ffff0a7224 */ /* 0x000fcc00078e00ff */
[----:B------:R-:W-:-:S03]  /*0c10*/  DFMA R10, R18, -R10, R22 ;  /* 0x8000000a120a722b */ /* 0x000fc60000000016 */
[----:B------:R-:W-:-:S03]  /*0c20*/  LOP3.LUT R13, R15, R13, RZ, 0x3c, !PT ;  /* 0x0000000d0f0d7212 */ /* 0x000fc600078e3cff */
[----:B------:R-:W-:-:S04]  /*0c30*/  IADD3 R10, PT, PT, -R20, -0x43300000, RZ ;  /* 0xbcd00000140a7810 */ /* 0x000fc80007ffe1ff */
[----:B------:R-:W-:-:S04]  /*0c40*/  FSETP.NEU.AND P0, PT, |R11|, R10, PT ;  /* 0x0000000a0b00720b */ /* 0x000fc80003f0d200 */
[----:B------:R-:W-:Y:S02]  /*0c50*/  FSEL R18, R14, R18, !P0 ;  /* 0x000000120e127208 */ /* 0x000fe40004000000 */
[----:B------:R-:W-:Y:S01]  /*0c60*/  FSEL R19, R13, R19, !P0 ;  /* 0x000000130d137208 */ /* 0x000fe20004000000 */
[----:B------:R-:W-:Y:S06]  /*0c70*/  BRA `(.L_x_8) ;  /* 0x0000000000547947 */ /* 0x000fec0003800000 */
.L_x_7:
[----:B------:R-:W-:-:S14]  /*0c80*/  DSETP.NAN.AND P0, PT, R14, R14, PT ;  /* 0x0000000e0e00722a */ /* 0x000fdc0003f08000 */
[----:B------:R-:W-:Y:S05]  /*0c90*/  @P0 BRA `(.L_x_9) ;  /* 0x0000000000440947 */ /* 0x000fea0003800000 */
[----:B------:R-:W-:-:S14]  /*0ca0*/  DSETP.NAN.AND P0, PT, R12, R12, PT ;  /* 0x0000000c0c00722a */ /* 0x000fdc0003f08000 */
[----:B------:R-:W-:Y:S05]  /*0cb0*/  @P0 BRA `(.L_x_10) ;  /* 0x0000000000300947 */ /* 0x000fea0003800000 */
[----:B------:R-:W-:Y:S01]  /*0cc0*/  ISETP.NE.AND P0, PT, R21, R28, PT ;  /* 0x0000001c1500720c */ /* 0x000fe20003f05270 */
[----:B------:R-:W-:Y:S02]  /*0cd0*/  IMAD.MOV.U32 R18, RZ, RZ, 0x0 ;  /* 0x00000000ff127424 */ /* 0x000fe400078e00ff */
[----:B------:R-:W-:-:S10]  /*0ce0*/  IMAD.MOV.U32 R19, RZ, RZ, -0x80000 ;  /* 0xfff80000ff137424 */ /* 0x000fd400078e00ff */
[----:B------:R-:W-:Y:S05]  /*0cf0*/  @!P0 BRA `(.L_x_8) ;  /* 0x0000000000348947 */ /* 0x000fea0003800000 */
[----:B------:R-:W-:Y:S02]  /*0d00*/  ISETP.NE.AND P0, PT, R21, 0x7ff00000, PT ;  /* 0x7ff000001500780c */ /* 0x000fe40003f05270 */
[----:B------:R-:W-:Y:S02]  /*0d10*/  LOP3.LUT R19, R15, 0x80000000, R13, 0x48, !PT ;  /* 0x800000000f137812 */ /* 0x000fe400078e480d */
[----:B------:R-:W-:-:S13]  /*0d20*/  ISETP.EQ.OR P0, PT, R28, RZ, !P0 ;  /* 0x000000ff1c00720c */ /* 0x000fda0004702670 */
[----:B------:R-:W-:Y:S01]  /*0d30*/  @P0 LOP3.LUT R10, R19, 0x7ff00000, RZ, 0xfc, !PT ;  /* 0x7ff00000130a0812 */ /* 0x000fe200078efcff */
[----:B------:R-:W-:Y:S02]  /*0d40*/  @!P0 IMAD.MOV.U32 R18, RZ, RZ, RZ ;  /* 0x000000ffff128224 */ /* 0x000fe400078e00ff */
[----:B------:R-:W-:Y:S02]  /*0d50*/  @P0 IMAD.MOV.U32 R18, RZ, RZ, RZ ;  /* 0x000000ffff120224 */ /* 0x000fe400078e00ff */
[----:B------:R-:W-:Y:S01]  /*0d60*/  @P0 IMAD.MOV.U32 R19, RZ, RZ, R10 ;  /* 0x000000ffff130224 */ /* 0x000fe200078e000a */
[----:B------:R-:W-:Y:S06]  /*0d70*/  BRA `(.L_x_8) ;  /* 0x0000000000147947 */ /* 0x000fec0003800000 */
.L_x_10:
[----:B------:R-:W-:Y:S01]  /*0d80*/  LOP3.LUT R19, R13, 0x80000, RZ, 0xfc, !PT ;  /* 0x000800000d137812 */ /* 0x000fe200078efcff */
[----:B------:R-:W-:Y:S01]  /*0d90*/  IMAD.MOV.U32 R18, RZ, RZ, R12 ;  /* 0x000000ffff127224 */ /* 0x000fe200078e000c */
[----:B------:R-:W-:Y:S06]  /*0da0*/  BRA `(.L_x_8) ;  /* 0x0000000000087947 */ /* 0x000fec0003800000 */
.L_x_9:
[----:B------:R-:W-:Y:S01]  /*0db0*/  LOP3.LUT R19, R15, 0x80000, RZ, 0xfc, !PT ;  /* 0x000800000f137812 */ /* 0x000fe200078efcff */
[----:B------:R-:W-:-:S07]  /*0dc0*/  IMAD.MOV.U32 R18, RZ, RZ, R14 ;  /* 0x000000ffff127224 */ /* 0x000fce00078e000e */
.L_x_8:
[----:B------:R-:W-:Y:S05]  /*0dd0*/  BSYNC.RECONVERGENT B2 ;  /* 0x0000000000027941 */ /* 0x000fea0003800200 */
.L_x_6:
[----:B------:R-:W-:Y:S02]  /*0de0*/  IMAD.MOV.U32 R10, RZ, RZ, R0 ;  /* 0x000000ffff0a7224 */ /* 0x000fe400078e0000 */
[----:B------:R-:W-:-:S04]  /*0df0*/  IMAD.MOV.U32 R11, RZ, RZ, 0x0 ;  /* 0x00000000ff0b7424 */ /* 0x000fc800078e00ff */
[----:B------:R-:W-:Y:S05]  /*0e00*/  RET.REL.NODEC R10 `(_Z23compute_and_diff_kernelPKdPdS1_iddd) ;  /* 0xfffffff00a7c7950 */ /* 0x000fea0003c3ffff */
.L_x_11:
[----:B------:R-:W-:-:S00]  /*0e10*/  BRA `(.L_x_11) ;  /* 0xfffffffc00fc7947 */ /* 0x000fc0000383ffff */
[----:B------:R-:W-:-:S00]  /*0e20*/  NOP ;  /* 0x0000000000007918 */ /* 0x000fc00000000000 */
        /* <DEDUP_REMOVED lines=13> */
.L_x_12:


//--------------------- .nv.shared._Z23compute_and_diff_kernelPKdPdS1_iddd --------------------------
	.section	.nv.shared._Z23compute_and_diff_kernelPKdPdS1_iddd,"aw",@nobits
	.sectionflags	@""
	.align	16
	.zero		1024


//--------------------- .nv.shared.reserved.0     --------------------------
	.section	.nv.shared.reserved.0,"aw",@nobits
	.weak		__nv_reservedSMEM_offset_0_alias
	.size		__nv_reservedSMEM_offset_0_alias, 0, 64
	.other		__nv_reservedSMEM_offset_0_alias,@"STO_CUDA_RESERVED_SHARED STV_DEFAULT"
__nv_reservedSMEM_offset_0_alias:
	.zero		0
	.zero		64


//--------------------- .nv.constant0._Z23compute_and_diff_kernelPKdPdS1_iddd --------------------------
	.section	.nv.constant0._Z23compute_and_diff_kernelPKdPdS1_iddd,"a",@progbits
	.sectionflags	@""
	.align	4
.nv.constant0._Z23compute_and_diff_kernelPKdPdS1_iddd:
	.zero		952


//--------------------- SYMBOLS --------------------------

	.type		.nv.reservedSmem.offset0,@object
	.size		.nv.reservedSmem.offset0,0x4
	.type		.nv.reservedSmem.cap,@object
	.size		.nv.reservedSmem.cap,0x4
